	.headerflags	@"EF_CUDA_TEXMODE_UNIFIED EF_CUDA_64BIT_ADDRESS EF_CUDA_ACCELERATORS EF_CUDA_SM90 EF_CUDA_VIRTUAL_SM(EF_CUDA_SM90)"
	.elftype	@"ET_EXEC"


//--------------------- .nv.info                  --------------------------
	.section	.nv.info,"",@"SHT_CUDA_INFO"
	.align	4


	//----- nvinfo : EIATTR_REGCOUNT
	.align		4
        /*0000*/ 	.byte	0x04, 0x2f
        /*0002*/ 	.short	(.L_3 - .L_2)
	.align		4
.L_2:
        /*0004*/ 	.word	index@(triton_poi_fused__native_batch_norm_legit_no_training_convolution_sigmoid_45)
        /*0008*/ 	.word	0x00000013


	//----- nvinfo : EIATTR_MIN_STACK_SIZE
	.align		4
.L_3:
        /*000c*/ 	.byte	0x04, 0x12
        /*000e*/ 	.short	(.L_5 - .L_4)
	.align		4
.L_4:
        /*0010*/ 	.word	index@(triton_poi_fused__native_batch_norm_legit_no_training_convolution_sigmoid_45)
        /*0014*/ 	.word	0x00000000


	//----- nvinfo : EIATTR_FRAME_SIZE
	.align		4
.L_5:
        /*0018*/ 	.byte	0x04, 0x11
        /*001a*/ 	.short	(.L_7 - .L_6)
	.align		4
.L_6:
        /*001c*/ 	.word	index@(triton_poi_fused__native_batch_norm_legit_no_training_convolution_sigmoid_45)
        /*0020*/ 	.word	0x00000000


	//----- nvinfo : EIATTR_MIN_STACK_SIZE
	.align		4
.L_7:
        /*0024*/ 	.byte	0x04, 0x12
        /*0026*/ 	.short	(.L_9 - .L_8)
	.align		4
.L_8:
        /*0028*/ 	.word	index@(triton_poi_fused__native_batch_norm_legit_no_training_convolution_sigmoid_45)
        /*002c*/ 	.word	0x00000000
.L_9:


//--------------------- .nv.info.triton_poi_fused__native_batch_norm_legit_no_training_convolution_sigmoid_45 --------------------------
	.section	.nv.info.triton_poi_fused__native_batch_norm_legit_no_training_convolution_sigmoid_45,"",@"SHT_CUDA_INFO"
	.sectionflags	@""
	.align	4


	//----- nvinfo : EIATTR_CUDA_API_VERSION
	.align		4
        /*0000*/ 	.byte	0x04, 0x37
        /*0002*/ 	.short	(.L_11 - .L_10)
.L_10:
        /*0004*/ 	.word	0x0000007c


	//----- nvinfo : EIATTR_KPARAM_INFO
	.align		4
.L_11:
        /*0008*/ 	.byte	0x04, 0x17
        /*000a*/ 	.short	(.L_13 - .L_12)
.L_12:
        /*000c*/ 	.word	0x00000000
        /*0010*/ 	.short	0x0007
        /*0012*/ 	.short	0x0038
        /*0014*/ 	.byte	0x00, 0xf0, 0x11, 0x00


	//----- nvinfo : EIATTR_KPARAM_INFO
	.align		4
.L_13:
        /*0018*/ 	.byte	0x04, 0x17
        /*001a*/ 	.short	(.L_15 - .L_14)
.L_14:
        /*001c*/ 	.word	0x00000000
        /*0020*/ 	.short	0x0006
        /*0022*/ 	.short	0x0030
        /*0024*/ 	.byte	0x00, 0xf4, 0x21, 0x00


	//----- nvinfo : EIATTR_KPARAM_INFO
	.align		4
.L_15:
        /*0028*/ 	.byte	0x04, 0x17
        /*002a*/ 	.short	(.L_17 - .L_16)
.L_16:
        /*002c*/ 	.word	0x00000000
        /*0030*/ 	.short	0x0005
        /*0032*/ 	.short	0x0028
        /*0034*/ 	.byte	0x00, 0xf4, 0x21, 0x00


	//----- nvinfo : EIATTR_KPARAM_INFO
	.align		4
.L_17:
        /*0038*/ 	.byte	0x04, 0x17
        /*003a*/ 	.short	(.L_19 - .L_18)
.L_18:
        /*003c*/ 	.word	0x00000000
        /*0040*/ 	.short	0x0004
        /*0042*/ 	.short	0x0020
        /*0044*/ 	.byte	0x00, 0xf4, 0x21, 0x00


	//----- nvinfo : EIATTR_KPARAM_INFO
	.align		4
.L_19:
        /*0048*/ 	.byte	0x04, 0x17
        /*004a*/ 	.short	(.L_21 - .L_20)
.L_20:
        /*004c*/ 	.word	0x00000000
        /*0050*/ 	.short	0x0003
        /*0052*/ 	.short	0x0018
        /*0054*/ 	.byte	0x00, 0xf4, 0x21, 0x00


	//----- nvinfo : EIATTR_KPARAM_INFO
	.align		4
.L_21:
        /*0058*/ 	.byte	0x04, 0x17
        /*005a*/ 	.short	(.L_23 - .L_22)
.L_22:
        /*005c*/ 	.word	0x00000000
        /*0060*/ 	.short	0x0002
        /*0062*/ 	.short	0x0010
        /*0064*/ 	.byte	0x00, 0xf4, 0x21, 0x00


	//----- nvinfo : EIATTR_KPARAM_INFO
	.align		4
.L_23:
        /*0068*/ 	.byte	0x04, 0x17
        /*006a*/ 	.short	(.L_25 - .L_24)
.L_24:
        /*006c*/ 	.word	0x00000000
        /*0070*/ 	.short	0x0001
        /*0072*/ 	.short	0x0008
        /*0074*/ 	.byte	0x00, 0xf4, 0x21, 0x00


	//----- nvinfo : EIATTR_KPARAM_INFO
	.align		4
.L_25:
        /*0078*/ 	.byte	0x04, 0x17
        /*007a*/ 	.short	(.L_27 - .L_26)
.L_26:
        /*007c*/ 	.word	0x00000000
        /*0080*/ 	.short	0x0000
        /*0082*/ 	.short	0x0000
        /*0084*/ 	.byte	0x00, 0xf4, 0x21, 0x00


	//----- nvinfo : EIATTR_SPARSE_MMA_MASK
	.align		4
.L_27:
        /*0088*/ 	.byte	0x03, 0x50
        /*008a*/ 	.short	0x0000


	//----- nvinfo : EIATTR_MAXREG_COUNT
	.align		4
        /*008c*/ 	.byte	0x03, 0x1b
        /*008e*/ 	.short	0x00ff


	//----- nvinfo : EIATTR_EXIT_INSTR_OFFSETS
	.align		4
        /*0090*/ 	.byte	0x04, 0x1c
        /*0092*/ 	.short	(.L_29 - .L_28)


	//   ....[0]....
.L_28:
        /*0094*/ 	.word	0x00000430


	//----- nvinfo : EIATTR_REQNTID
	.align		4
.L_29:
        /*0098*/ 	.byte	0x04, 0x10
        /*009a*/ 	.short	(.L_31 - .L_30)
.L_30:
        /*009c*/ 	.word	0x00000080
        /*00a0*/ 	.word	0x00000001
        /*00a4*/ 	.word	0x00000001


	//----- nvinfo : EIATTR_CBANK_PARAM_SIZE
	.align		4
.L_31:
        /*00a8*/ 	.byte	0x03, 0x19
        /*00aa*/ 	.short	0x003c


	//----- nvinfo : EIATTR_PARAM_CBANK
	.align		4
        /*00ac*/ 	.byte	0x04, 0x0a
        /*00ae*/ 	.short	(.L_33 - .L_32)
	.align		4
.L_32:
        /*00b0*/ 	.word	index@(.nv.constant0.triton_poi_fused__native_batch_norm_legit_no_training_convolution_sigmoid_45)
        /*00b4*/ 	.short	0x0210
        /*00b6*/ 	.short	0x003c


	//----- nvinfo : EIATTR_SW_WAR
	.align		4
.L_33:
        /*00b8*/ 	.byte	0x04, 0x36
        /*00ba*/ 	.short	(.L_35 - .L_34)
.L_34:
        /*00bc*/ 	.word	0x00000008
.L_35:


//--------------------- .nv.callgraph             --------------------------
	.section	.nv.callgraph,"",@"SHT_CUDA_CALLGRAPH"
	.align	4
	.sectionentsize	8
	.align		4
        /*0000*/ 	.word	0x00000000
	.align		4
        /*0004*/ 	.word	0xffffffff
	.align		4
        /*0008*/ 	.word	0x00000000
	.align		4
        /*000c*/ 	.word	0xfffffffe
	.align		4
        /*0010*/ 	.word	0x00000000
	.align		4
        /*0014*/ 	.word	0xfffffffd
	.align		4
        /*0018*/ 	.word	0x00000000
	.align		4
        /*001c*/ 	.word	0xfffffffc


//--------------------- .nv.constant4             --------------------------
	.section	.nv.constant4,"a",@progbits
	.align	8
	.align		8
.nv.constant4:
        /*0000*/ 	.dword	_$_str
	.align		8
        /*0008*/ 	.dword	_$_str_$_2


//--------------------- .text.triton_poi_fused__native_batch_norm_legit_no_training_convolution_sigmoid_45 --------------------------
	.section	.text.triton_poi_fused__native_batch_norm_legit_no_training_convolution_sigmoid_45,"ax",@progbits
	.align	128
        .global         triton_poi_fused__native_batch_norm_legit_no_training_convolution_sigmoid_45
        .type           triton_poi_fused__native_batch_norm_legit_no_training_convolution_sigmoid_45,@function
        .size           triton_poi_fused__native_batch_norm_legit_no_training_convolution_sigmoid_45,(.L_x_1 - triton_poi_fused__native_batch_norm_legit_no_training_convolution_sigmoid_45)
        .other          triton_poi_fused__native_batch_norm_legit_no_training_convolution_sigmoid_45,@"STO_CUDA_ENTRY STV_DEFAULT"
triton_poi_fused__native_batch_norm_legit_no_training_convolution_sigmoid_45:
.text.triton_poi_fused__native_batch_norm_legit_no_training_convolution_sigmoid_45:
[----:B------:R-:W-:Y:S08]  /*0000*/  LDC R1, c[0x0][0x28] ;  /* 0x00000a00ff017b82 */ /* 0x000ff00000000800 */
[----:B------:R-:W1:Y:S01]  /*0010*/  LDC.64 R2, c[0x0][0x228] ;  /* 0x00008a00ff027b82 */ /* 0x000e620000000a00 */
[----:B------:R-:W-:Y:S01]  /*0020*/  ULDC.64 UR4, c[0x0][0x208] ;  /* 0x0000820000047ab9 */ /* 0x000fe20000000a00 */
[----:B------:R-:W2:Y:S01]  /*0030*/  S2R R0, SR_TID.X ;  /* 0x0000000000007919 */ /* 0x000ea20000002100 */
[----:B------:R-:W3:Y:S05]  /*0040*/  S2R R15, SR_CTAID.X ;  /* 0x00000000000f7919 */ /* 0x000eea0000002500 */
[----:B------:R-:W4:Y:S01]  /*0050*/  LDC.64 R4, c[0x0][0x210] ;  /* 0x00008400ff047b82 */ /* 0x000f220000000a00 */
[----:B-1----:R4:W5:Y:S07]  /*0060*/  LDG.E R14, desc[UR4][R2.64] ;  /* 0x00000004020e7981 */ /* 0x00296e000c1e1900 */
[----:B------:R-:W1:Y:S08]  /*0070*/  LDC.64 R6, c[0x0][0x218] ;  /* 0x00008600ff067b82 */ /* 0x000e700000000a00 */
[----:B------:R-:W1:Y:S01]  /*0080*/  LDC.64 R8, c[0x0][0x220] ;  /* 0x00008800ff087b82 */ /* 0x000e620000000a00 */
[----:B--2---:R-:W-:-:S04]  /*0090*/  SHF.L.U32 R0, R0, 0x1, RZ ;  /* 0x0000000100007819 */ /* 0x004fc800000006ff */
[----:B------:R-:W-:-:S03]  /*00a0*/  LOP3.LUT R0, R0, 0xfe, RZ, 0xc0, !PT ;  /* 0x000000fe00007812 */ /* 0x000fc600078ec0ff */
[----:B------:R-:W2:Y:S01]  /*00b0*/  LDC.64 R10, c[0x0][0x230] ;  /* 0x00008c00ff0a7b82 */ /* 0x000ea20000000a00 */
[----:B---3--:R-:W-:-:S05]  /*00c0*/  LEA R0, R15, R0, 0x8 ;  /* 0x000000000f007211 */ /* 0x008fca00078e40ff */
[----:B----4-:R-:W-:Y:S02]  /*00d0*/  IMAD.WIDE R2, R0, 0x4, R4 ;  /* 0x0000000400027825 */ /* 0x010fe400078e0204 */
[----:B------:R-:W3:Y:S01]  /*00e0*/  LDC.64 R12, c[0x0][0x238] ;  /* 0x00008e00ff0c7b82 */ /* 0x000ee20000000a00 */
[----:B-1----:R1:W4:Y:S04]  /*00f0*/  LDG.E R7, desc[UR4][R6.64] ;  /* 0x0000000406077981 */ /* 0x002328000c1e1900 */
[----:B------:R-:W4:Y:S04]  /*0100*/  LDG.E.64 R4, desc[UR4][R2.64] ;  /* 0x0000000402047981 */ /* 0x000f28000c1e1b00 */
[----:B0-----:R-:W4:Y:S04]  /*0110*/  LDG.E R8, desc[UR4][R8.64] ;  /* 0x0000000408087981 */ /* 0x001f28000c1e1900 */
[----:B--2---:R-:W2:Y:S04]  /*0120*/  LDG.E R10, desc[UR4][R10.64] ;  /* 0x000000040a0a7981 */ /* 0x004ea8000c1e1900 */
[----:B---3--:R-:W2:Y:S01]  /*0130*/  LDG.E R13, desc[UR4][R12.64] ;  /* 0x000000040c0d7981 */ /* 0x008ea2000c1e1900 */
[----:B-1----:R-:W-:Y:S01]  /*0140*/  HFMA2.MMA R6, -RZ, RZ, 1.625, 0 ;  /* 0x3e800000ff067435 */ /* 0x002fe200000001ff */
[----:B-----5:R-:W-:-:S04]  /*0150*/  FADD R14, R14, 9.9999997473787516356e-06 ;  /* 0x3727c5ac0e0e7421 */ /* 0x020fc80000000000 */
[----:B------:R-:W0:Y:S02]  /*0160*/  MUFU.SQRT R15, R14 ;  /* 0x0000000e000f7308 */ /* 0x000e240000002000 */
[C---:B0-----:R-:W-:Y:S02]  /*0170*/  FSETP.GT.AND P0, PT, R15.reuse, 8.50705917302346158658e+37, PT ;  /* 0x7e8000000f00780b */ /* 0x041fe40003f04000 */
[----:B------:R-:W-:Y:S02]  /*0180*/  FSETP.GEU.AND P1, PT, R15, 1.175494350822287508e-38, PT ;  /* 0x008000000f00780b */ /* 0x000fe40003f2e000 */
[----:B------:R-:W-:Y:S01]  /*0190*/  FSEL R16, R6, 1, P0 ;  /* 0x3f80000006107808 */ /* 0x000fe20000000000 */
[--C-:B----4-:R-:W-:Y:S01]  /*01a0*/  FADD R4, R4, R7.reuse ;  /* 0x0000000704047221 */ /* 0x110fe20000000000 */
[----:B------:R-:W-:-:S07]  /*01b0*/  FADD R5, R5, R7 ;  /* 0x0000000705057221 */ /* 0x000fce0000000000 */
[----:B------:R-:W-:Y:S02]  /*01c0*/  @P0 FMUL R15, R15, 0.25 ;  /* 0x3e8000000f0f0820 */ /* 0x000fe40000400000 */
[----:B------:R-:W-:Y:S01]  /*01d0*/  @!P1 FMUL R16, R16, 16777216 ;  /* 0x4b80000010109820 */ /* 0x000fe20000400000 */
[C---:B------:R-:W-:Y:S01]  /*01e0*/  FADD R7, -R8.reuse, R4 ;  /* 0x0000000408077221 */ /* 0x040fe20000000100 */
[----:B------:R-:W-:Y:S01]  /*01f0*/  @!P1 FMUL R15, R15, 16777216 ;  /* 0x4b8000000f0f9820 */ /* 0x000fe20000400000 */
[----:B------:R-:W-:Y:S01]  /*0200*/  FADD R8, -R8, R5 ;  /* 0x0000000508087221 */ /* 0x000fe20000000100 */
[----:B------:R-:W-:Y:S04]  /*0210*/  STG.E.64 desc[UR4][R2.64], R4 ;  /* 0x0000000402007986 */ /* 0x000fe8000c101b04 */
[----:B------:R-:W0:Y:S02]  /*0220*/  MUFU.RCP R15, R15 ;  /* 0x0000000f000f7308 */ /* 0x000e240000001000 */
[----:B0-----:R-:W-:-:S04]  /*0230*/  FMUL R16, R15, R16 ;  /* 0x000000100f107220 */ /* 0x001fc80000400000 */
[-C--:B------:R-:W-:Y:S01]  /*0240*/  FMUL R7, R7, R16.reuse ;  /* 0x0000001007077220 */ /* 0x080fe20000400000 */
[----:B------:R-:W-:-:S03]  /*0250*/  FMUL R8, R8, R16 ;  /* 0x0000001008087220 */ /* 0x000fc60000400000 */
[C-C-:B--2---:R-:W-:Y:S01]  /*0260*/  FFMA R7, R10.reuse, R7, R13.reuse ;  /* 0x000000070a077223 */ /* 0x144fe2000000000d */
[----:B------:R-:W-:-:S03]  /*0270*/  FFMA R8, R10, R8, R13 ;  /* 0x000000080a087223 */ /* 0x000fc6000000000d */
[----:B------:R-:W-:Y:S01]  /*0280*/  FADD R7, RZ, -R7 ;  /* 0x80000007ff077221 */ /* 0x000fe20000000000 */
[----:B------:R-:W-:-:S03]  /*0290*/  FADD R8, RZ, -R8 ;  /* 0x80000008ff087221 */ /* 0x000fc60000000000 */
[----:B------:R-:W-:Y:S01]  /*02a0*/  FMUL R7, R7, 1.4426950216293334961 ;  /* 0x3fb8aa3b07077820 */ /* 0x000fe20000400000 */
[----:B------:R-:W-:-:S04]  /*02b0*/  FMUL R10, R8, 1.4426950216293334961 ;  /* 0x3fb8aa3b080a7820 */ /* 0x000fc80000400000 */
[----:B------:R-:W-:Y:S02]  /*02c0*/  FSETP.GEU.AND P0, PT, R7, -126, PT ;  /* 0xc2fc00000700780b */ /* 0x000fe40003f0e000 */
[----:B------:R-:W-:-:S11]  /*02d0*/  FSETP.GEU.AND P1, PT, R10, -126, PT ;  /* 0xc2fc00000a00780b */ /* 0x000fd60003f2e000 */
[----:B------:R-:W-:Y:S02]  /*02e0*/  @!P0 FMUL R7, R7, 0.5 ;  /* 0x3f00000007078820 */ /* 0x000fe40000400000 */
[----:B------:R-:W-:Y:S02]  /*02f0*/  @!P1 FMUL R10, R10, 0.5 ;  /* 0x3f0000000a0a9820 */ /* 0x000fe40000400000 */
[----:B------:R-:W0:Y:S08]  /*0300*/  MUFU.EX2 R8, R7 ;  /* 0x0000000700087308 */ /* 0x000e300000000800 */
[----:B------:R-:W1:Y:S01]  /*0310*/  MUFU.EX2 R9, R10 ;  /* 0x0000000a00097308 */ /* 0x000e620000000800 */
[----:B0-----:R-:W-:-:S04]  /*0320*/  @!P0 FMUL R8, R8, R8 ;  /* 0x0000000808088220 */ /* 0x001fc80000400000 */
[----:B------:R-:W-:Y:S01]  /*0330*/  FADD R11, R8, 1 ;  /* 0x3f800000080b7421 */ /* 0x000fe20000000000 */
[----:B-1----:R-:W-:-:S04]  /*0340*/  @!P1 FMUL R9, R9, R9 ;  /* 0x0000000909099220 */ /* 0x002fc80000400000 */
[----:B------:R-:W-:Y:S01]  /*0350*/  FSETP.GT.AND P0, PT, R11, 8.50705917302346158658e+37, PT ;  /* 0x7e8000000b00780b */ /* 0x000fe20003f04000 */
[----:B------:R-:W-:-:S03]  /*0360*/  FADD R12, R9, 1 ;  /* 0x3f800000090c7421 */ /* 0x000fc60000000000 */
[----:B------:R-:W-:Y:S01]  /*0370*/  FSEL R10, R6, 1, P0 ;  /* 0x3f800000060a7808 */ /* 0x000fe20000000000 */
[----:B------:R-:W0:Y:S01]  /*0380*/  LDC.64 R8, c[0x0][0x240] ;  /* 0x00009000ff087b82 */ /* 0x000e220000000a00 */
[----:B------:R-:W-:-:S04]  /*0390*/  FSETP.GT.AND P1, PT, R12, 8.50705917302346158658e+37, PT ;  /* 0x7e8000000c00780b */ /* 0x000fc80003f24000 */
[----:B------:R-:W-:-:S03]  /*03a0*/  FSEL R13, R6, 1, P1 ;  /* 0x3f800000060d7808 */ /* 0x000fc60000800000 */
[----:B------:R-:W-:-:S06]  /*03b0*/  @P0 FMUL R11, R11, 0.25 ;  /* 0x3e8000000b0b0820 */ /* 0x000fcc0000400000 */
[----:B------:R-:W1:Y:S01]  /*03c0*/  MUFU.RCP R11, R11 ;  /* 0x0000000b000b7308 */ /* 0x000e620000001000 */
[----:B------:R-:W-:-:S07]  /*03d0*/  @P1 FMUL R12, R12, 0.25 ;  /* 0x3e8000000c0c1820 */ /* 0x000fce0000400000 */
[----:B------:R-:W2:Y:S01]  /*03e0*/  MUFU.RCP R12, R12 ;  /* 0x0000000c000c7308 */ /* 0x000ea20000001000 */
[----:B0-----:R-:W-:-:S04]  /*03f0*/  IMAD.WIDE R6, R0, 0x4, R8 ;  /* 0x0000000400067825 */ /* 0x001fc800078e0208 */
[----:B-1----:R-:W-:Y:S01]  /*0400*/  FMUL R8, R11, R10 ;  /* 0x0000000a0b087220 */ /* 0x002fe20000400000 */
[----:B--2---:R-:W-:-:S05]  /*0410*/  FMUL R9, R12, R13 ;  /* 0x0000000d0c097220 */ /* 0x004fca0000400000 */
[----:B------:R-:W-:Y:S01]  /*0420*/  STG.E.64 desc[UR4][R6.64], R8 ;  /* 0x0000000806007986 */ /* 0x000fe2000c101b04 */
[----:B------:R-:W-:Y:S05]  /*0430*/  EXIT ;  /* 0x000000000000794d */ /* 0x000fea0003800000 */
.L_x_0:
[----:B------:R-:W-:-:S00]  /*0440*/  BRA `(.L_x_0) ;  /* 0xfffffffc00fc7947 */ /* 0x000fc0000383ffff */
[----:B------:R-:W-:-:S00]  /*0450*/  NOP ;  /* 0x0000000000007918 */ /* 0x000fc00000000000 */
        /* <DEDUP_REMOVED lines=10> */
.L_x_1:


//--------------------- .nv.global.init           --------------------------
	.section	.nv.global.init,"aw",@progbits
.nv.global.init:
	.type		_$_str,@object
	.size		_$_str,(_$_str_$_2 - _$_str)
_$_str:
        /*0000*/ 	.byte	0x5f, 0x5f, 0x43, 0x55, 0x44, 0x41, 0x5f, 0x46, 0x54, 0x5a, 0x00
	.type		_$_str_$_2,@object
	.size		_$_str_$_2,(.L_1 - _$_str_$_2)
_$_str_$_2:
        /*000b*/ 	.byte	0x5f, 0x5f, 0x43, 0x55, 0x44, 0x41, 0x5f, 0x50, 0x52, 0x45, 0x43, 0x5f, 0x53, 0x51, 0x52, 0x54
        /*001b*/ 	.byte	0x00
.L_1:


//--------------------- .nv.constant0.triton_poi_fused__native_batch_norm_legit_no_training_convolution_sigmoid_45 --------------------------
	.section	.nv.constant0.triton_poi_fused__native_batch_norm_legit_no_training_convolution_sigmoid_45,"a",@progbits
	.sectionflags	@""
	.align	4
.nv.constant0.triton_poi_fused__native_batch_norm_legit_no_training_convolution_sigmoid_45:
	.zero		588
